//
// Generated by NVIDIA NVVM Compiler
//
// Compiler Build ID: CL-36424714
// Cuda compilation tools, release 13.0, V13.0.88
// Based on NVVM 20.0.0
//

.version 9.0
.target sm_100
.address_size 64

	// .globl	_Z10fillKernelPiii
.global .align 1 .b8 _ZN34_INTERNAL_90a4de7a_4_k_cu_29ba4b224cuda3std3__45__cpo5beginE[1];
.global .align 1 .b8 _ZN34_INTERNAL_90a4de7a_4_k_cu_29ba4b224cuda3std3__45__cpo3endE[1];
.global .align 1 .b8 _ZN34_INTERNAL_90a4de7a_4_k_cu_29ba4b224cuda3std3__45__cpo6cbeginE[1];
.global .align 1 .b8 _ZN34_INTERNAL_90a4de7a_4_k_cu_29ba4b224cuda3std3__45__cpo4cendE[1];
.global .align 1 .b8 _ZN34_INTERNAL_90a4de7a_4_k_cu_29ba4b224cuda3std3__45__cpo6rbeginE[1];
.global .align 1 .b8 _ZN34_INTERNAL_90a4de7a_4_k_cu_29ba4b224cuda3std3__45__cpo4rendE[1];
.global .align 1 .b8 _ZN34_INTERNAL_90a4de7a_4_k_cu_29ba4b224cuda3std3__45__cpo7crbeginE[1];
.global .align 1 .b8 _ZN34_INTERNAL_90a4de7a_4_k_cu_29ba4b224cuda3std3__45__cpo5crendE[1];
.global .align 1 .b8 _ZN34_INTERNAL_90a4de7a_4_k_cu_29ba4b224cuda3std3__436_GLOBAL__N__90a4de7a_4_k_cu_29ba4b226ignoreE[1];
.global .align 1 .b8 _ZN34_INTERNAL_90a4de7a_4_k_cu_29ba4b224cuda3std3__419piecewise_constructE[1];
.global .align 1 .b8 _ZN34_INTERNAL_90a4de7a_4_k_cu_29ba4b224cuda3std3__48in_placeE[1];
.global .align 1 .b8 _ZN34_INTERNAL_90a4de7a_4_k_cu_29ba4b224cuda3std3__420unreachable_sentinelE[1];
.global .align 1 .b8 _ZN34_INTERNAL_90a4de7a_4_k_cu_29ba4b224cuda3std3__47nulloptE[1];
.global .align 1 .b8 _ZN34_INTERNAL_90a4de7a_4_k_cu_29ba4b224cuda3std3__48unexpectE[1];
.global .align 1 .b8 _ZN34_INTERNAL_90a4de7a_4_k_cu_29ba4b224cuda3std6ranges3__45__cpo4swapE[1];
.global .align 1 .b8 _ZN34_INTERNAL_90a4de7a_4_k_cu_29ba4b224cuda3std6ranges3__45__cpo9iter_moveE[1];
.global .align 1 .b8 _ZN34_INTERNAL_90a4de7a_4_k_cu_29ba4b224cuda3std6ranges3__45__cpo5beginE[1];
.global .align 1 .b8 _ZN34_INTERNAL_90a4de7a_4_k_cu_29ba4b224cuda3std6ranges3__45__cpo3endE[1];
.global .align 1 .b8 _ZN34_INTERNAL_90a4de7a_4_k_cu_29ba4b224cuda3std6ranges3__45__cpo6cbeginE[1];
.global .align 1 .b8 _ZN34_INTERNAL_90a4de7a_4_k_cu_29ba4b224cuda3std6ranges3__45__cpo4cendE[1];
.global .align 1 .b8 _ZN34_INTERNAL_90a4de7a_4_k_cu_29ba4b224cuda3std6ranges3__45__cpo7advanceE[1];
.global .align 1 .b8 _ZN34_INTERNAL_90a4de7a_4_k_cu_29ba4b224cuda3std6ranges3__45__cpo9iter_swapE[1];
.global .align 1 .b8 _ZN34_INTERNAL_90a4de7a_4_k_cu_29ba4b224cuda3std6ranges3__45__cpo4nextE[1];
.global .align 1 .b8 _ZN34_INTERNAL_90a4de7a_4_k_cu_29ba4b224cuda3std6ranges3__45__cpo4prevE[1];
.global .align 1 .b8 _ZN34_INTERNAL_90a4de7a_4_k_cu_29ba4b224cuda3std6ranges3__45__cpo4dataE[1];
.global .align 1 .b8 _ZN34_INTERNAL_90a4de7a_4_k_cu_29ba4b224cuda3std6ranges3__45__cpo5cdataE[1];
.global .align 1 .b8 _ZN34_INTERNAL_90a4de7a_4_k_cu_29ba4b224cuda3std6ranges3__45__cpo4sizeE[1];
.global .align 1 .b8 _ZN34_INTERNAL_90a4de7a_4_k_cu_29ba4b224cuda3std6ranges3__45__cpo5ssizeE[1];
.global .align 1 .b8 _ZN34_INTERNAL_90a4de7a_4_k_cu_29ba4b224cuda3std6ranges3__45__cpo8distanceE[1];
.global .align 1 .b8 _ZN34_INTERNAL_90a4de7a_4_k_cu_29ba4b226thrust24THRUST_300001_SM_1000_NS8cuda_cub3parE[1];
.global .align 1 .b8 _ZN34_INTERNAL_90a4de7a_4_k_cu_29ba4b226thrust24THRUST_300001_SM_1000_NS8cuda_cub10par_nosyncE[1];
.global .align 1 .b8 _ZN34_INTERNAL_90a4de7a_4_k_cu_29ba4b226thrust24THRUST_300001_SM_1000_NS6system6detail10sequential3seqE[1];
.global .align 1 .b8 _ZN34_INTERNAL_90a4de7a_4_k_cu_29ba4b226thrust24THRUST_300001_SM_1000_NS12placeholders2_1E[1];
.global .align 1 .b8 _ZN34_INTERNAL_90a4de7a_4_k_cu_29ba4b226thrust24THRUST_300001_SM_1000_NS12placeholders2_2E[1];
.global .align 1 .b8 _ZN34_INTERNAL_90a4de7a_4_k_cu_29ba4b226thrust24THRUST_300001_SM_1000_NS12placeholders2_3E[1];
.global .align 1 .b8 _ZN34_INTERNAL_90a4de7a_4_k_cu_29ba4b226thrust24THRUST_300001_SM_1000_NS12placeholders2_4E[1];
.global .align 1 .b8 _ZN34_INTERNAL_90a4de7a_4_k_cu_29ba4b226thrust24THRUST_300001_SM_1000_NS12placeholders2_5E[1];
.global .align 1 .b8 _ZN34_INTERNAL_90a4de7a_4_k_cu_29ba4b226thrust24THRUST_300001_SM_1000_NS12placeholders2_6E[1];
.global .align 1 .b8 _ZN34_INTERNAL_90a4de7a_4_k_cu_29ba4b226thrust24THRUST_300001_SM_1000_NS12placeholders2_7E[1];
.global .align 1 .b8 _ZN34_INTERNAL_90a4de7a_4_k_cu_29ba4b226thrust24THRUST_300001_SM_1000_NS12placeholders2_8E[1];
.global .align 1 .b8 _ZN34_INTERNAL_90a4de7a_4_k_cu_29ba4b226thrust24THRUST_300001_SM_1000_NS12placeholders2_9E[1];
.global .align 1 .b8 _ZN34_INTERNAL_90a4de7a_4_k_cu_29ba4b226thrust24THRUST_300001_SM_1000_NS12placeholders3_10E[1];
.global .align 1 .b8 _ZN34_INTERNAL_90a4de7a_4_k_cu_29ba4b226thrust24THRUST_300001_SM_1000_NS3seqE[1];

.visible .entry _Z10fillKernelPiii(
	.param .u64 .ptr .align 1 _Z10fillKernelPiii_param_0,
	.param .u32 _Z10fillKernelPiii_param_1,
	.param .u32 _Z10fillKernelPiii_param_2
)
{
	.reg .pred 	%p<2>;
	.reg .b32 	%r<8>;
	.reg .b64 	%rd<5>;

	ld.param.u64 	%rd1, [_Z10fillKernelPiii_param_0];
	ld.param.u32 	%r3, [_Z10fillKernelPiii_param_1];
	ld.param.u32 	%r2, [_Z10fillKernelPiii_param_2];
	mov.u32 	%r4, %ctaid.x;
	mov.u32 	%r5, %ntid.x;
	mov.u32 	%r6, %tid.x;
	mad.lo.s32 	%r1, %r4, %r5, %r6;
	setp.ge.s32 	%p1, %r1, %r3;
	@%p1 bra 	$L__BB0_2;
	cvta.to.global.u64 	%rd2, %rd1;
	add.s32 	%r7, %r2, %r1;
	mul.wide.s32 	%rd3, %r1, 4;
	add.s64 	%rd4, %rd2, %rd3;
	st.global.u32 	[%rd4], %r7;
$L__BB0_2:
	ret;

}
	// .globl	_ZN3cub18CUB_300001_SM_10006detail11EmptyKernelIvEEvv
.visible .entry _ZN3cub18CUB_300001_SM_10006detail11EmptyKernelIvEEvv()
{


	ret;

}


// ===== COMPILED SASS (sm_100) =====

	.target	sm_100

	.elftype	@"ET_EXEC"


//--------------------- .note.nv.tkinfo           --------------------------
	.section	.note.nv.tkinfo,"",@"SHT_NOTE"
	.sectionflags	@"SHF_NOTE_NV_TKINFO"
	.tkinfo
        /*0018*/ 	.word	0x00000002
        /*0030*/ 	.string	""
        /*0030*/ 	.string	"ptxas"
        /*0030*/ 	.string	"Cuda compilation tools, release 13.0, V13.0.88"
        /*0030*/ 	.string	"Build cuda_13.0.r13.0/compiler.36424714_0"
        /*0030*/ 	.string	"-arch sm_100 -m 64 "



//--------------------- .note.nv.cuinfo           --------------------------
	.section	.note.nv.cuinfo,"",@"SHT_NOTE"
	.sectionflags	@"SHF_NOTE_NV_CUINFO"
        /*0018*/ 	.short	0x0002
        /*001a*/ 	.short	0x0064
        /*001c*/ 	.short	0x0082
	.zero		2


//--------------------- .nv.info                  --------------------------
	.section	.nv.info,"",@"SHT_CUDA_INFO"
	.align	4


	//----- nvinfo : EIATTR_REGCOUNT
	.align		4
        /*0000*/ 	.byte	0x04, 0x2f
        /*0002*/ 	.short	(.L_44 - .L_43)
	.align		4
.L_43:
        /*0004*/ 	.word	index@(_Z10fillKernelPiii)
        /*0008*/ 	.word	0x00000008


	//----- nvinfo : EIATTR_FRAME_SIZE
	.align		4
.L_44:
        /*000c*/ 	.byte	0x04, 0x11
        /*000e*/ 	.short	(.L_46 - .L_45)
	.align		4
.L_45:
        /*0010*/ 	.word	index@(_Z10fillKernelPiii)
        /*0014*/ 	.word	0x00000000


	//----- nvinfo : EIATTR_REGCOUNT
	.align		4
.L_46:
        /*0018*/ 	.byte	0x04, 0x2f
        /*001a*/ 	.short	(.L_48 - .L_47)
	.align		4
.L_47:
        /*001c*/ 	.word	index@(_ZN3cub18CUB_300001_SM_10006detail11EmptyKernelIvEEvv)
        /*0020*/ 	.word	0x00000004


	//----- nvinfo : EIATTR_FRAME_SIZE
	.align		4
.L_48:
        /*0024*/ 	.byte	0x04, 0x11
        /*0026*/ 	.short	(.L_50 - .L_49)
	.align		4
.L_49:
        /*0028*/ 	.word	index@(_ZN3cub18CUB_300001_SM_10006detail11EmptyKernelIvEEvv)
        /*002c*/ 	.word	0x00000000


	//----- nvinfo : EIATTR_MIN_STACK_SIZE
	.align		4
.L_50:
        /*0030*/ 	.byte	0x04, 0x12
        /*0032*/ 	.short	(.L_52 - .L_51)
	.align		4
.L_51:
        /*0034*/ 	.word	index@(_ZN3cub18CUB_300001_SM_10006detail11EmptyKernelIvEEvv)
        /*0038*/ 	.word	0x00000000


	//----- nvinfo : EIATTR_MIN_STACK_SIZE
	.align		4
.L_52:
        /*003c*/ 	.byte	0x04, 0x12
        /*003e*/ 	.short	(.L_54 - .L_53)
	.align		4
.L_53:
        /*0040*/ 	.word	index@(_Z10fillKernelPiii)
        /*0044*/ 	.word	0x00000000
.L_54:


//--------------------- .nv.compat                --------------------------
	.section	.nv.compat,"",@"SHT_CUDA_COMPAT_INFO"
	.align	4
        /*0000*/ 	.byte	0x02, 0x09, 0x00, 0x00, 0x02, 0x02, 0x01, 0x00, 0x02, 0x05, 0x05, 0x00, 0x03, 0x07, 0x01, 0x01
        /*0010*/ 	.byte	0x02, 0x03, 0x00, 0x00, 0x02, 0x06, 0x01, 0x00, 0x04, 0x0b, 0x08, 0x00, 0x09, 0x00, 0x00, 0x00
        /*0020*/ 	.byte	0x00, 0x00, 0x00, 0x00


//--------------------- .nv.info._ZN3cub18CUB_300001_SM_10006detail11EmptyKernelIvEEvv --------------------------
	.section	.nv.info._ZN3cub18CUB_300001_SM_10006detail11EmptyKernelIvEEvv,"",@"SHT_CUDA_INFO"
	.sectionflags	@""
	.align	4


	//----- nvinfo : EIATTR_CUDA_API_VERSION
	.align		4
        /*0000*/ 	.byte	0x04, 0x37
        /*0002*/ 	.short	(.L_56 - .L_55)
.L_55:
        /*0004*/ 	.word	0x00000082


	//----- nvinfo : EIATTR_SPARSE_MMA_MASK
	.align		4
.L_56:
        /*0008*/ 	.byte	0x03, 0x50
        /*000a*/ 	.short	0x0000


	//----- nvinfo : EIATTR_MAXREG_COUNT
	.align		4
        /*000c*/ 	.byte	0x03, 0x1b
        /*000e*/ 	.short	0x00ff


	//----- nvinfo : EIATTR_MERCURY_ISA_VERSION
	.align		4
        /*0010*/ 	.byte	0x03, 0x5f
        /*0012*/ 	.short	0x0101


	//----- nvinfo : EIATTR_VRC_CTA_INIT_COUNT
	.align		4
        /*0014*/ 	.byte	0x02, 0x4a
	.zero		1
	.zero		1


	//----- nvinfo : EIATTR_EXIT_INSTR_OFFSETS
	.align		4
        /*0018*/ 	.byte	0x04, 0x1c
        /*001a*/ 	.short	(.L_58 - .L_57)


	//   ....[0]....
.L_57:
        /*001c*/ 	.word	0x00000010


	//----- nvinfo : EIATTR_SW_WAR
	.align		4
.L_58:
        /*0020*/ 	.byte	0x04, 0x36
        /*0022*/ 	.short	(.L_60 - .L_59)
.L_59:
        /*0024*/ 	.word	0x00000008
.L_60:


//--------------------- .nv.info._Z10fillKernelPiii --------------------------
	.section	.nv.info._Z10fillKernelPiii,"",@"SHT_CUDA_INFO"
	.sectionflags	@""
	.align	4


	//----- nvinfo : EIATTR_CUDA_API_VERSION
	.align		4
        /*0000*/ 	.byte	0x04, 0x37
        /*0002*/ 	.short	(.L_62 - .L_61)
.L_61:
        /*0004*/ 	.word	0x00000082


	//----- nvinfo : EIATTR_KPARAM_INFO
	.align		4
.L_62:
        /*0008*/ 	.byte	0x04, 0x17
        /*000a*/ 	.short	(.L_64 - .L_63)
.L_63:
        /*000c*/ 	.word	0x00000000
        /*0010*/ 	.short	0x0002
        /*0012*/ 	.short	0x000c
        /*0014*/ 	.byte	0x00, 0xf0, 0x11, 0x00


	//----- nvinfo : EIATTR_KPARAM_INFO
	.align		4
.L_64:
        /*0018*/ 	.byte	0x04, 0x17
        /*001a*/ 	.short	(.L_66 - .L_65)
.L_65:
        /*001c*/ 	.word	0x00000000
        /*0020*/ 	.short	0x0001
        /*0022*/ 	.short	0x0008
        /*0024*/ 	.byte	0x00, 0xf0, 0x11, 0x00


	//----- nvinfo : EIATTR_KPARAM_INFO
	.align		4
.L_66:
        /*0028*/ 	.byte	0x04, 0x17
        /*002a*/ 	.short	(.L_68 - .L_67)
.L_67:
        /*002c*/ 	.word	0x00000000
        /*0030*/ 	.short	0x0000
        /*0032*/ 	.short	0x0000
        /*0034*/ 	.byte	0x00, 0xf5, 0x21, 0x00


	//----- nvinfo : EIATTR_SPARSE_MMA_MASK
	.align		4
.L_68:
        /*0038*/ 	.byte	0x03, 0x50
        /*003a*/ 	.short	0x0000


	//----- nvinfo : EIATTR_MAXREG_COUNT
	.align		4
        /*003c*/ 	.byte	0x03, 0x1b
        /*003e*/ 	.short	0x00ff


	//----- nvinfo : EIATTR_MERCURY_ISA_VERSION
	.align		4
        /*0040*/ 	.byte	0x03, 0x5f
        /*0042*/ 	.short	0x0101


	//----- nvinfo : EIATTR_VRC_CTA_INIT_COUNT
	.align		4
        /*0044*/ 	.byte	0x02, 0x4a
	.zero		1
	.zero		1


	//----- nvinfo : EIATTR_EXIT_INSTR_OFFSETS
	.align		4
        /*0048*/ 	.byte	0x04, 0x1c
        /*004a*/ 	.short	(.L_70 - .L_69)


	//   ....[0]....
.L_69:
        /*004c*/ 	.word	0x00000070


	//   ....[1]....
        /*0050*/ 	.word	0x000000e0


	//----- nvinfo : EIATTR_CBANK_PARAM_SIZE
	.align		4
.L_70:
        /*0054*/ 	.byte	0x03, 0x19
        /*0056*/ 	.short	0x0010


	//----- nvinfo : EIATTR_PARAM_CBANK
	.align		4
        /*0058*/ 	.byte	0x04, 0x0a
        /*005a*/ 	.short	(.L_72 - .L_71)
	.align		4
.L_71:
        /*005c*/ 	.word	index@(.nv.constant0._Z10fillKernelPiii)
        /*0060*/ 	.short	0x0380
        /*0062*/ 	.short	0x0010


	//----- nvinfo : EIATTR_SW_WAR
	.align		4
.L_72:
        /*0064*/ 	.byte	0x04, 0x36
        /*0066*/ 	.short	(.L_74 - .L_73)
.L_73:
        /*0068*/ 	.word	0x00000008
.L_74:


//--------------------- .nv.callgraph             --------------------------
	.section	.nv.callgraph,"",@"SHT_CUDA_CALLGRAPH"
	.align	4
	.sectionentsize	8
	.align		4
        /*0000*/ 	.word	0x00000000
	.align		4
        /*0004*/ 	.word	0xffffffff
	.align		4
        /*0008*/ 	.word	0x00000000
	.align		4
        /*000c*/ 	.word	0xfffffffe
	.align		4
        /*0010*/ 	.word	0x00000000
	.align		4
        /*0014*/ 	.word	0xfffffffd
	.align		4
        /*0018*/ 	.word	0x00000000
	.align		4
        /*001c*/ 	.word	0xfffffffc


//--------------------- .nv.constant4             --------------------------
	.section	.nv.constant4,"a",@progbits
	.align	8
	.align		8
.nv.constant4:
        /*0000*/ 	.dword	_ZN34_INTERNAL_90a4de7a_4_k_cu_29ba4b224cuda3std3__45__cpo5beginE
	.align		8
        /*0008*/ 	.dword	_ZN34_INTERNAL_90a4de7a_4_k_cu_29ba4b224cuda3std3__45__cpo3endE
	.align		8
        /*0010*/ 	.dword	_ZN34_INTERNAL_90a4de7a_4_k_cu_29ba4b224cuda3std3__45__cpo6cbeginE
	.align		8
        /*0018*/ 	.dword	_ZN34_INTERNAL_90a4de7a_4_k_cu_29ba4b224cuda3std3__45__cpo4cendE
	.align		8
        /*0020*/ 	.dword	_ZN34_INTERNAL_90a4de7a_4_k_cu_29ba4b224cuda3std3__45__cpo6rbeginE
	.align		8
        /*0028*/ 	.dword	_ZN34_INTERNAL_90a4de7a_4_k_cu_29ba4b224cuda3std3__45__cpo4rendE
	.align		8
        /*0030*/ 	.dword	_ZN34_INTERNAL_90a4de7a_4_k_cu_29ba4b224cuda3std3__45__cpo7crbeginE
	.align		8
        /*0038*/ 	.dword	_ZN34_INTERNAL_90a4de7a_4_k_cu_29ba4b224cuda3std3__45__cpo5crendE
	.align		8
        /*0040*/ 	.dword	_ZN34_INTERNAL_90a4de7a_4_k_cu_29ba4b224cuda3std3__436_GLOBAL__N__90a4de7a_4_k_cu_29ba4b226ignoreE
	.align		8
        /*0048*/ 	.dword	_ZN34_INTERNAL_90a4de7a_4_k_cu_29ba4b224cuda3std3__419piecewise_constructE
	.align		8
        /*0050*/ 	.dword	_ZN34_INTERNAL_90a4de7a_4_k_cu_29ba4b224cuda3std3__48in_placeE
	.align		8
        /*0058*/ 	.dword	_ZN34_INTERNAL_90a4de7a_4_k_cu_29ba4b224cuda3std3__420unreachable_sentinelE
	.align		8
        /*0060*/ 	.dword	_ZN34_INTERNAL_90a4de7a_4_k_cu_29ba4b224cuda3std3__47nulloptE
	.align		8
        /*0068*/ 	.dword	_ZN34_INTERNAL_90a4de7a_4_k_cu_29ba4b224cuda3std3__48unexpectE
	.align		8
        /*0070*/ 	.dword	_ZN34_INTERNAL_90a4de7a_4_k_cu_29ba4b224cuda3std6ranges3__45__cpo4swapE
	.align		8
        /*0078*/ 	.dword	_ZN34_INTERNAL_90a4de7a_4_k_cu_29ba4b224cuda3std6ranges3__45__cpo9iter_moveE
	.align		8
        /*0080*/ 	.dword	_ZN34_INTERNAL_90a4de7a_4_k_cu_29ba4b224cuda3std6ranges3__45__cpo5beginE
	.align		8
        /*0088*/ 	.dword	_ZN34_INTERNAL_90a4de7a_4_k_cu_29ba4b224cuda3std6ranges3__45__cpo3endE
	.align		8
        /*0090*/ 	.dword	_ZN34_INTERNAL_90a4de7a_4_k_cu_29ba4b224cuda3std6ranges3__45__cpo6cbeginE
	.align		8
        /*0098*/ 	.dword	_ZN34_INTERNAL_90a4de7a_4_k_cu_29ba4b224cuda3std6ranges3__45__cpo4cendE
	.align		8
        /*00a0*/ 	.dword	_ZN34_INTERNAL_90a4de7a_4_k_cu_29ba4b224cuda3std6ranges3__45__cpo7advanceE
	.align		8
        /*00a8*/ 	.dword	_ZN34_INTERNAL_90a4de7a_4_k_cu_29ba4b224cuda3std6ranges3__45__cpo9iter_swapE
	.align		8
        /*00b0*/ 	.dword	_ZN34_INTERNAL_90a4de7a_4_k_cu_29ba4b224cuda3std6ranges3__45__cpo4nextE
	.align		8
        /*00b8*/ 	.dword	_ZN34_INTERNAL_90a4de7a_4_k_cu_29ba4b224cuda3std6ranges3__45__cpo4prevE
	.align		8
        /*00c0*/ 	.dword	_ZN34_INTERNAL_90a4de7a_4_k_cu_29ba4b224cuda3std6ranges3__45__cpo4dataE
	.align		8
        /*00c8*/ 	.dword	_ZN34_INTERNAL_90a4de7a_4_k_cu_29ba4b224cuda3std6ranges3__45__cpo5cdataE
	.align		8
        /*00d0*/ 	.dword	_ZN34_INTERNAL_90a4de7a_4_k_cu_29ba4b224cuda3std6ranges3__45__cpo4sizeE
	.align		8
        /*00d8*/ 	.dword	_ZN34_INTERNAL_90a4de7a_4_k_cu_29ba4b224cuda3std6ranges3__45__cpo5ssizeE
	.align		8
        /*00e0*/ 	.dword	_ZN34_INTERNAL_90a4de7a_4_k_cu_29ba4b224cuda3std6ranges3__45__cpo8distanceE
	.align		8
        /*00e8*/ 	.dword	_ZN34_INTERNAL_90a4de7a_4_k_cu_29ba4b226thrust24THRUST_300001_SM_1000_NS8cuda_cub3parE
	.align		8
        /*00f0*/ 	.dword	_ZN34_INTERNAL_90a4de7a_4_k_cu_29ba4b226thrust24THRUST_300001_SM_1000_NS8cuda_cub10par_nosyncE
	.align		8
        /*00f8*/ 	.dword	_ZN34_INTERNAL_90a4de7a_4_k_cu_29ba4b226thrust24THRUST_300001_SM_1000_NS6system6detail10sequential3seqE
	.align		8
        /*0100*/ 	.dword	_ZN34_INTERNAL_90a4de7a_4_k_cu_29ba4b226thrust24THRUST_300001_SM_1000_NS12placeholders2_1E
	.align		8
        /*0108*/ 	.dword	_ZN34_INTERNAL_90a4de7a_4_k_cu_29ba4b226thrust24THRUST_300001_SM_1000_NS12placeholders2_2E
	.align		8
        /*0110*/ 	.dword	_ZN34_INTERNAL_90a4de7a_4_k_cu_29ba4b226thrust24THRUST_300001_SM_1000_NS12placeholders2_3E
	.align		8
        /*0118*/ 	.dword	_ZN34_INTERNAL_90a4de7a_4_k_cu_29ba4b226thrust24THRUST_300001_SM_1000_NS12placeholders2_4E
	.align		8
        /*0120*/ 	.dword	_ZN34_INTERNAL_90a4de7a_4_k_cu_29ba4b226thrust24THRUST_300001_SM_1000_NS12placeholders2_5E
	.align		8
        /*0128*/ 	.dword	_ZN34_INTERNAL_90a4de7a_4_k_cu_29ba4b226thrust24THRUST_300001_SM_1000_NS12placeholders2_6E
	.align		8
        /*0130*/ 	.dword	_ZN34_INTERNAL_90a4de7a_4_k_cu_29ba4b226thrust24THRUST_300001_SM_1000_NS12placeholders2_7E
	.align		8
        /*0138*/ 	.dword	_ZN34_INTERNAL_90a4de7a_4_k_cu_29ba4b226thrust24THRUST_300001_SM_1000_NS12placeholders2_8E
	.align		8
        /*0140*/ 	.dword	_ZN34_INTERNAL_90a4de7a_4_k_cu_29ba4b226thrust24THRUST_300001_SM_1000_NS12placeholders2_9E
	.align		8
        /*0148*/ 	.dword	_ZN34_INTERNAL_90a4de7a_4_k_cu_29ba4b226thrust24THRUST_300001_SM_1000_NS12placeholders3_10E
	.align		8
        /*0150*/ 	.dword	_ZN34_INTERNAL_90a4de7a_4_k_cu_29ba4b226thrust24THRUST_300001_SM_1000_NS3seqE


//--------------------- .text._ZN3cub18CUB_300001_SM_10006detail11EmptyKernelIvEEvv --------------------------
	.section	.text._ZN3cub18CUB_300001_SM_10006detail11EmptyKernelIvEEvv,"ax",@progbits
	.align	128
        .global         _ZN3cub18CUB_300001_SM_10006detail11EmptyKernelIvEEvv
        .type           _ZN3cub18CUB_300001_SM_10006detail11EmptyKernelIvEEvv,@function
        .size           _ZN3cub18CUB_300001_SM_10006detail11EmptyKernelIvEEvv,(.L_x_2 - _ZN3cub18CUB_300001_SM_10006detail11EmptyKernelIvEEvv)
        .other          _ZN3cub18CUB_300001_SM_10006detail11EmptyKernelIvEEvv,@"STO_CUDA_ENTRY STV_DEFAULT"
_ZN3cub18CUB_300001_SM_10006detail11EmptyKernelIvEEvv:
.text._ZN3cub18CUB_300001_SM_10006detail11EmptyKernelIvEEvv:
[----:B------:R-:W-:Y:S01]  /*0000*/  LDC R1, c[0x0][0x37c] ;  /* 0x0000df00ff017b82 */ /* 0x000fe20000000800 */
[----:B------:R-:W-:Y:S05]  /*0010*/  EXIT ;  /* 0x000000000000794d */ /* 0x000fea0003800000 */
.L_x_0:
[----:B------:R-:W-:-:S00]  /*0020*/  BRA `(.L_x_0) ;  /* 0xfffffffc00fc7947 */ /* 0x000fc0000383ffff */
[----:B------:R-:W-:-:S00]  /*0030*/  NOP ;  /* 0x0000000000007918 */ /* 0x000fc00000000000 */
        /* <DEDUP_REMOVED lines=12> */
.L_x_2:


//--------------------- .text._Z10fillKernelPiii  --------------------------
	.section	.text._Z10fillKernelPiii,"ax",@progbits
	.align	128
        .global         _Z10fillKernelPiii
        .type           _Z10fillKernelPiii,@function
        .size           _Z10fillKernelPiii,(.L_x_3 - _Z10fillKernelPiii)
        .other          _Z10fillKernelPiii,@"STO_CUDA_ENTRY STV_DEFAULT"
_Z10fillKernelPiii:
.text._Z10fillKernelPiii:
[----:B------:R-:W-:Y:S01]  /*0000*/  LDC R1, c[0x0][0x37c] ;  /* 0x0000df00ff017b82 */ /* 0x000fe20000000800 */
[----:B------:R-:W0:Y:S07]  /*0010*/  S2R R0, SR_TID.X ;  /* 0x0000000000007919 */ /* 0x000e2e0000002100 */
[----:B------:R-:W0:Y:S01]  /*0020*/  S2UR UR4, SR_CTAID.X ;  /* 0x00000000000479c3 */ /* 0x000e220000002500 */
[----:B------:R-:W1:Y:S07]  /*0030*/  LDCU UR5, c[0x0][0x388] ;  /* 0x00007100ff0577ac */ /* 0x000e6e0008000800 */
[----:B------:R-:W0:Y:S02]  /*0040*/  LDC R5, c[0x0][0x360] ;  /* 0x0000d800ff057b82 */ /* 0x000e240000000800 */
[----:B0-----:R-:W-:-:S05]  /*0050*/  IMAD R5, R5, UR4, R0 ;  /* 0x0000000405057c24 */ /* 0x001fca000f8e0200 */
[----:B-1----:R-:W-:-:S13]  /*0060*/  ISETP.GE.AND P0, PT, R5, UR5, PT ;  /* 0x0000000505007c0c */ /* 0x002fda000bf06270 */
[----:B------:R-:W-:Y:S05]  /*0070*/  @P0 EXIT ;  /* 0x000000000000094d */ /* 0x000fea0003800000 */
[----:B------:R-:W0:Y:S01]  /*0080*/  LDC.64 R2, c[0x0][0x380] ;  /* 0x0000e000ff027b82 */ /* 0x000e220000000a00 */
[----:B------:R-:W1:Y:S01]  /*0090*/  LDCU UR6, c[0x0][0x38c] ;  /* 0x00007180ff0677ac */ /* 0x000e620008000800 */
[----:B------:R-:W2:Y:S01]  /*00a0*/  LDCU.64 UR4, c[0x0][0x358] ;  /* 0x00006b00ff0477ac */ /* 0x000ea20008000a00 */
[C---:B0-----:R-:W-:Y:S01]  /*00b0*/  IMAD.WIDE R2, R5.reuse, 0x4, R2 ;  /* 0x0000000405027825 */ /* 0x041fe200078e0202 */
[----:B-1----:R-:W-:-:S05]  /*00c0*/  IADD3 R5, PT, PT, R5, UR6, RZ ;  /* 0x0000000605057c10 */ /* 0x002fca000fffe0ff */
[----:B--2---:R-:W-:Y:S01]  /*00d0*/  STG.E desc[UR4][R2.64], R5 ;  /* 0x0000000502007986 */ /* 0x004fe2000c101904 */
[----:B------:R-:W-:Y:S05]  /*00e0*/  EXIT ;  /* 0x000000000000794d */ /* 0x000fea0003800000 */
.L_x_1:
        /* <DEDUP_REMOVED lines=9> */
.L_x_3:


//--------------------- .nv.shared.reserved.0     --------------------------
	.section	.nv.shared.reserved.0,"aw",@nobits
	.weak		__nv_reservedSMEM_offset_0_alias
	.size		__nv_reservedSMEM_offset_0_alias, 0, 64
	.other		__nv_reservedSMEM_offset_0_alias,@"STO_CUDA_RESERVED_SHARED STV_DEFAULT"
__nv_reservedSMEM_offset_0_alias:
	.zero		0
	.zero		64


//--------------------- .nv.global                --------------------------
	.section	.nv.global,"aw",@nobits
.nv.global:
	.type		_ZN34_INTERNAL_90a4de7a_4_k_cu_29ba4b226thrust24THRUST_300001_SM_1000_NS3seqE,@object
	.size		_ZN34_INTERNAL_90a4de7a_4_k_cu_29ba4b226thrust24THRUST_300001_SM_1000_NS3seqE,(_ZN34_INTERNAL_90a4de7a_4_k_cu_29ba4b224cuda3std3__48in_placeE - _ZN34_INTERNAL_90a4de7a_4_k_cu_29ba4b226thrust24THRUST_300001_SM_1000_NS3seqE)
_ZN34_INTERNAL_90a4de7a_4_k_cu_29ba4b226thrust24THRUST_300001_SM_1000_NS3seqE:
	.zero		1
	.type		_ZN34_INTERNAL_90a4de7a_4_k_cu_29ba4b224cuda3std3__48in_placeE,@object
	.size		_ZN34_INTERNAL_90a4de7a_4_k_cu_29ba4b224cuda3std3__48in_placeE,(_ZN34_INTERNAL_90a4de7a_4_k_cu_29ba4b224cuda3std6ranges3__45__cpo4sizeE - _ZN34_INTERNAL_90a4de7a_4_k_cu_29ba4b224cuda3std3__48in_placeE)
_ZN34_INTERNAL_90a4de7a_4_k_cu_29ba4b224cuda3std3__48in_placeE:
	.zero		1
	.type		_ZN34_INTERNAL_90a4de7a_4_k_cu_29ba4b224cuda3std6ranges3__45__cpo4sizeE,@object
	.size		_ZN34_INTERNAL_90a4de7a_4_k_cu_29ba4b224cuda3std6ranges3__45__cpo4sizeE,(_ZN34_INTERNAL_90a4de7a_4_k_cu_29ba4b226thrust24THRUST_300001_SM_1000_NS12placeholders2_3E - _ZN34_INTERNAL_90a4de7a_4_k_cu_29ba4b224cuda3std6ranges3__45__cpo4sizeE)
_ZN34_INTERNAL_90a4de7a_4_k_cu_29ba4b224cuda3std6ranges3__45__cpo4sizeE:
	.zero		1
	.type		_ZN34_INTERNAL_90a4de7a_4_k_cu_29ba4b226thrust24THRUST_300001_SM_1000_NS12placeholders2_3E,@object
	.size		_ZN34_INTERNAL_90a4de7a_4_k_cu_29ba4b226thrust24THRUST_300001_SM_1000_NS12placeholders2_3E,(_ZN34_INTERNAL_90a4de7a_4_k_cu_29ba4b224cuda3std3__45__cpo6cbeginE - _ZN34_INTERNAL_90a4de7a_4_k_cu_29ba4b226thrust24THRUST_300001_SM_1000_NS12placeholders2_3E)
_ZN34_INTERNAL_90a4de7a_4_k_cu_29ba4b226thrust24THRUST_300001_SM_1000_NS12placeholders2_3E:
	.zero		1
	.type		_ZN34_INTERNAL_90a4de7a_4_k_cu_29ba4b224cuda3std3__45__cpo6cbeginE,@object
	.size		_ZN34_INTERNAL_90a4de7a_4_k_cu_29ba4b224cuda3std3__45__cpo6cbeginE,(_ZN34_INTERNAL_90a4de7a_4_k_cu_29ba4b224cuda3std6ranges3__45__cpo6cbeginE - _ZN34_INTERNAL_90a4de7a_4_k_cu_29ba4b224cuda3std3__45__cpo6cbeginE)
_ZN34_INTERNAL_90a4de7a_4_k_cu_29ba4b224cuda3std3__45__cpo6cbeginE:
	.zero		1
	.type		_ZN34_INTERNAL_90a4de7a_4_k_cu_29ba4b224cuda3std6ranges3__45__cpo6cbeginE,@object
	.size		_ZN34_INTERNAL_90a4de7a_4_k_cu_29ba4b224cuda3std6ranges3__45__cpo6cbeginE,(_ZN34_INTERNAL_90a4de7a_4_k_cu_29ba4b226thrust24THRUST_300001_SM_1000_NS12placeholders2_7E - _ZN34_INTERNAL_90a4de7a_4_k_cu_29ba4b224cuda3std6ranges3__45__cpo6cbeginE)
_ZN34_INTERNAL_90a4de7a_4_k_cu_29ba4b224cuda3std6ranges3__45__cpo6cbeginE:
	.zero		1
	.type		_ZN34_INTERNAL_90a4de7a_4_k_cu_29ba4b226thrust24THRUST_300001_SM_1000_NS12placeholders2_7E,@object
	.size		_ZN34_INTERNAL_90a4de7a_4_k_cu_29ba4b226thrust24THRUST_300001_SM_1000_NS12placeholders2_7E,(_ZN34_INTERNAL_90a4de7a_4_k_cu_29ba4b224cuda3std3__45__cpo7crbeginE - _ZN34_INTERNAL_90a4de7a_4_k_cu_29ba4b226thrust24THRUST_300001_SM_1000_NS12placeholders2_7E)
_ZN34_INTERNAL_90a4de7a_4_k_cu_29ba4b226thrust24THRUST_300001_SM_1000_NS12placeholders2_7E:
	.zero		1
	.type		_ZN34_INTERNAL_90a4de7a_4_k_cu_29ba4b224cuda3std3__45__cpo7crbeginE,@object
	.size		_ZN34_INTERNAL_90a4de7a_4_k_cu_29ba4b224cuda3std3__45__cpo7crbeginE,(_ZN34_INTERNAL_90a4de7a_4_k_cu_29ba4b224cuda3std6ranges3__45__cpo4nextE - _ZN34_INTERNAL_90a4de7a_4_k_cu_29ba4b224cuda3std3__45__cpo7crbeginE)
_ZN34_INTERNAL_90a4de7a_4_k_cu_29ba4b224cuda3std3__45__cpo7crbeginE:
	.zero		1
	.type		_ZN34_INTERNAL_90a4de7a_4_k_cu_29ba4b224cuda3std6ranges3__45__cpo4nextE,@object
	.size		_ZN34_INTERNAL_90a4de7a_4_k_cu_29ba4b224cuda3std6ranges3__45__cpo4nextE,(_ZN34_INTERNAL_90a4de7a_4_k_cu_29ba4b224cuda3std6ranges3__45__cpo4swapE - _ZN34_INTERNAL_90a4de7a_4_k_cu_29ba4b224cuda3std6ranges3__45__cpo4nextE)
_ZN34_INTERNAL_90a4de7a_4_k_cu_29ba4b224cuda3std6ranges3__45__cpo4nextE:
	.zero		1
	.type		_ZN34_INTERNAL_90a4de7a_4_k_cu_29ba4b224cuda3std6ranges3__45__cpo4swapE,@object
	.size		_ZN34_INTERNAL_90a4de7a_4_k_cu_29ba4b224cuda3std6ranges3__45__cpo4swapE,(_ZN34_INTERNAL_90a4de7a_4_k_cu_29ba4b226thrust24THRUST_300001_SM_1000_NS8cuda_cub10par_nosyncE - _ZN34_INTERNAL_90a4de7a_4_k_cu_29ba4b224cuda3std6ranges3__45__cpo4swapE)
_ZN34_INTERNAL_90a4de7a_4_k_cu_29ba4b224cuda3std6ranges3__45__cpo4swapE:
	.zero		1
	.type		_ZN34_INTERNAL_90a4de7a_4_k_cu_29ba4b226thrust24THRUST_300001_SM_1000_NS8cuda_cub10par_nosyncE,@object
	.size		_ZN34_INTERNAL_90a4de7a_4_k_cu_29ba4b226thrust24THRUST_300001_SM_1000_NS8cuda_cub10par_nosyncE,(_ZN34_INTERNAL_90a4de7a_4_k_cu_29ba4b226thrust24THRUST_300001_SM_1000_NS12placeholders2_9E - _ZN34_INTERNAL_90a4de7a_4_k_cu_29ba4b226thrust24THRUST_300001_SM_1000_NS8cuda_cub10par_nosyncE)
_ZN34_INTERNAL_90a4de7a_4_k_cu_29ba4b226thrust24THRUST_300001_SM_1000_NS8cuda_cub10par_nosyncE:
	.zero		1
	.type		_ZN34_INTERNAL_90a4de7a_4_k_cu_29ba4b226thrust24THRUST_300001_SM_1000_NS12placeholders2_9E,@object
	.size		_ZN34_INTERNAL_90a4de7a_4_k_cu_29ba4b226thrust24THRUST_300001_SM_1000_NS12placeholders2_9E,(_ZN34_INTERNAL_90a4de7a_4_k_cu_29ba4b224cuda3std3__436_GLOBAL__N__90a4de7a_4_k_cu_29ba4b226ignoreE - _ZN34_INTERNAL_90a4de7a_4_k_cu_29ba4b226thrust24THRUST_300001_SM_1000_NS12placeholders2_9E)
_ZN34_INTERNAL_90a4de7a_4_k_cu_29ba4b226thrust24THRUST_300001_SM_1000_NS12placeholders2_9E:
	.zero		1
	.type		_ZN34_INTERNAL_90a4de7a_4_k_cu_29ba4b224cuda3std3__436_GLOBAL__N__90a4de7a_4_k_cu_29ba4b226ignoreE,@object
	.size		_ZN34_INTERNAL_90a4de7a_4_k_cu_29ba4b224cuda3std3__436_GLOBAL__N__90a4de7a_4_k_cu_29ba4b226ignoreE,(_ZN34_INTERNAL_90a4de7a_4_k_cu_29ba4b224cuda3std6ranges3__45__cpo4dataE - _ZN34_INTERNAL_90a4de7a_4_k_cu_29ba4b224cuda3std3__436_GLOBAL__N__90a4de7a_4_k_cu_29ba4b226ignoreE)
_ZN34_INTERNAL_90a4de7a_4_k_cu_29ba4b224cuda3std3__436_GLOBAL__N__90a4de7a_4_k_cu_29ba4b226ignoreE:
	.zero		1
	.type		_ZN34_INTERNAL_90a4de7a_4_k_cu_29ba4b224cuda3std6ranges3__45__cpo4dataE,@object
	.size		_ZN34_INTERNAL_90a4de7a_4_k_cu_29ba4b224cuda3std6ranges3__45__cpo4dataE,(_ZN34_INTERNAL_90a4de7a_4_k_cu_29ba4b226thrust24THRUST_300001_SM_1000_NS12placeholders2_1E - _ZN34_INTERNAL_90a4de7a_4_k_cu_29ba4b224cuda3std6ranges3__45__cpo4dataE)
_ZN34_INTERNAL_90a4de7a_4_k_cu_29ba4b224cuda3std6ranges3__45__cpo4dataE:
	.zero		1
	.type		_ZN34_INTERNAL_90a4de7a_4_k_cu_29ba4b226thrust24THRUST_300001_SM_1000_NS12placeholders2_1E,@object
	.size		_ZN34_INTERNAL_90a4de7a_4_k_cu_29ba4b226thrust24THRUST_300001_SM_1000_NS12placeholders2_1E,(_ZN34_INTERNAL_90a4de7a_4_k_cu_29ba4b224cuda3std3__45__cpo5beginE - _ZN34_INTERNAL_90a4de7a_4_k_cu_29ba4b226thrust24THRUST_300001_SM_1000_NS12placeholders2_1E)
_ZN34_INTERNAL_90a4de7a_4_k_cu_29ba4b226thrust24THRUST_300001_SM_1000_NS12placeholders2_1E:
	.zero		1
	.type		_ZN34_INTERNAL_90a4de7a_4_k_cu_29ba4b224cuda3std3__45__cpo5beginE,@object
	.size		_ZN34_INTERNAL_90a4de7a_4_k_cu_29ba4b224cuda3std3__45__cpo5beginE,(_ZN34_INTERNAL_90a4de7a_4_k_cu_29ba4b224cuda3std6ranges3__45__cpo5beginE - _ZN34_INTERNAL_90a4de7a_4_k_cu_29ba4b224cuda3std3__45__cpo5beginE)
_ZN34_INTERNAL_90a4de7a_4_k_cu_29ba4b224cuda3std3__45__cpo5beginE:
	.zero		1
	.type		_ZN34_INTERNAL_90a4de7a_4_k_cu_29ba4b224cuda3std6ranges3__45__cpo5beginE,@object
	.size		_ZN34_INTERNAL_90a4de7a_4_k_cu_29ba4b224cuda3std6ranges3__45__cpo5beginE,(_ZN34_INTERNAL_90a4de7a_4_k_cu_29ba4b226thrust24THRUST_300001_SM_1000_NS12placeholders2_5E - _ZN34_INTERNAL_90a4de7a_4_k_cu_29ba4b224cuda3std6ranges3__45__cpo5beginE)
_ZN34_INTERNAL_90a4de7a_4_k_cu_29ba4b224cuda3std6ranges3__45__cpo5beginE:
	.zero		1
	.type		_ZN34_INTERNAL_90a4de7a_4_k_cu_29ba4b226thrust24THRUST_300001_SM_1000_NS12placeholders2_5E,@object
	.size		_ZN34_INTERNAL_90a4de7a_4_k_cu_29ba4b226thrust24THRUST_300001_SM_1000_NS12placeholders2_5E,(_ZN34_INTERNAL_90a4de7a_4_k_cu_29ba4b224cuda3std3__45__cpo6rbeginE - _ZN34_INTERNAL_90a4de7a_4_k_cu_29ba4b226thrust24THRUST_300001_SM_1000_NS12placeholders2_5E)
_ZN34_INTERNAL_90a4de7a_4_k_cu_29ba4b226thrust24THRUST_300001_SM_1000_NS12placeholders2_5E:
	.zero		1
	.type		_ZN34_INTERNAL_90a4de7a_4_k_cu_29ba4b224cuda3std3__45__cpo6rbeginE,@object
	.size		_ZN34_INTERNAL_90a4de7a_4_k_cu_29ba4b224cuda3std3__45__cpo6rbeginE,(_ZN34_INTERNAL_90a4de7a_4_k_cu_29ba4b224cuda3std6ranges3__45__cpo7advanceE - _ZN34_INTERNAL_90a4de7a_4_k_cu_29ba4b224cuda3std3__45__cpo6rbeginE)
_ZN34_INTERNAL_90a4de7a_4_k_cu_29ba4b224cuda3std3__45__cpo6rbeginE:
	.zero		1
	.type		_ZN34_INTERNAL_90a4de7a_4_k_cu_29ba4b224cuda3std6ranges3__45__cpo7advanceE,@object
	.size		_ZN34_INTERNAL_90a4de7a_4_k_cu_29ba4b224cuda3std6ranges3__45__cpo7advanceE,(_ZN34_INTERNAL_90a4de7a_4_k_cu_29ba4b224cuda3std3__47nulloptE - _ZN34_INTERNAL_90a4de7a_4_k_cu_29ba4b224cuda3std6ranges3__45__cpo7advanceE)
_ZN34_INTERNAL_90a4de7a_4_k_cu_29ba4b224cuda3std6ranges3__45__cpo7advanceE:
	.zero		1
	.type		_ZN34_INTERNAL_90a4de7a_4_k_cu_29ba4b224cuda3std3__47nulloptE,@object
	.size		_ZN34_INTERNAL_90a4de7a_4_k_cu_29ba4b224cuda3std3__47nulloptE,(_ZN34_INTERNAL_90a4de7a_4_k_cu_29ba4b224cuda3std6ranges3__45__cpo8distanceE - _ZN34_INTERNAL_90a4de7a_4_k_cu_29ba4b224cuda3std3__47nulloptE)
_ZN34_INTERNAL_90a4de7a_4_k_cu_29ba4b224cuda3std3__47nulloptE:
	.zero		1
	.type		_ZN34_INTERNAL_90a4de7a_4_k_cu_29ba4b224cuda3std6ranges3__45__cpo8distanceE,@object
	.size		_ZN34_INTERNAL_90a4de7a_4_k_cu_29ba4b224cuda3std6ranges3__45__cpo8distanceE,(_ZN34_INTERNAL_90a4de7a_4_k_cu_29ba4b226thrust24THRUST_300001_SM_1000_NS12placeholders3_10E - _ZN34_INTERNAL_90a4de7a_4_k_cu_29ba4b224cuda3std6ranges3__45__cpo8distanceE)
_ZN34_INTERNAL_90a4de7a_4_k_cu_29ba4b224cuda3std6ranges3__45__cpo8distanceE:
	.zero		1
	.type		_ZN34_INTERNAL_90a4de7a_4_k_cu_29ba4b226thrust24THRUST_300001_SM_1000_NS12placeholders3_10E,@object
	.size		_ZN34_INTERNAL_90a4de7a_4_k_cu_29ba4b226thrust24THRUST_300001_SM_1000_NS12placeholders3_10E,(_ZN34_INTERNAL_90a4de7a_4_k_cu_29ba4b224cuda3std3__419piecewise_constructE - _ZN34_INTERNAL_90a4de7a_4_k_cu_29ba4b226thrust24THRUST_300001_SM_1000_NS12placeholders3_10E)
_ZN34_INTERNAL_90a4de7a_4_k_cu_29ba4b226thrust24THRUST_300001_SM_1000_NS12placeholders3_10E:
	.zero		1
	.type		_ZN34_INTERNAL_90a4de7a_4_k_cu_29ba4b224cuda3std3__419piecewise_constructE,@object
	.size		_ZN34_INTERNAL_90a4de7a_4_k_cu_29ba4b224cuda3std3__419piecewise_constructE,(_ZN34_INTERNAL_90a4de7a_4_k_cu_29ba4b224cuda3std6ranges3__45__cpo5cdataE - _ZN34_INTERNAL_90a4de7a_4_k_cu_29ba4b224cuda3std3__419piecewise_constructE)
_ZN34_INTERNAL_90a4de7a_4_k_cu_29ba4b224cuda3std3__419piecewise_constructE:
	.zero		1
	.type		_ZN34_INTERNAL_90a4de7a_4_k_cu_29ba4b224cuda3std6ranges3__45__cpo5cdataE,@object
	.size		_ZN34_INTERNAL_90a4de7a_4_k_cu_29ba4b224cuda3std6ranges3__45__cpo5cdataE,(_ZN34_INTERNAL_90a4de7a_4_k_cu_29ba4b226thrust24THRUST_300001_SM_1000_NS12placeholders2_2E - _ZN34_INTERNAL_90a4de7a_4_k_cu_29ba4b224cuda3std6ranges3__45__cpo5cdataE)
_ZN34_INTERNAL_90a4de7a_4_k_cu_29ba4b224cuda3std6ranges3__45__cpo5cdataE:
	.zero		1
	.type		_ZN34_INTERNAL_90a4de7a_4_k_cu_29ba4b226thrust24THRUST_300001_SM_1000_NS12placeholders2_2E,@object
	.size		_ZN34_INTERNAL_90a4de7a_4_k_cu_29ba4b226thrust24THRUST_300001_SM_1000_NS12placeholders2_2E,(_ZN34_INTERNAL_90a4de7a_4_k_cu_29ba4b224cuda3std3__45__cpo3endE - _ZN34_INTERNAL_90a4de7a_4_k_cu_29ba4b226thrust24THRUST_300001_SM_1000_NS12placeholders2_2E)
_ZN34_INTERNAL_90a4de7a_4_k_cu_29ba4b226thrust24THRUST_300001_SM_1000_NS12placeholders2_2E:
	.zero		1
	.type		_ZN34_INTERNAL_90a4de7a_4_k_cu_29ba4b224cuda3std3__45__cpo3endE,@object
	.size		_ZN34_INTERNAL_90a4de7a_4_k_cu_29ba4b224cuda3std3__45__cpo3endE,(_ZN34_INTERNAL_90a4de7a_4_k_cu_29ba4b224cuda3std6ranges3__45__cpo3endE - _ZN34_INTERNAL_90a4de7a_4_k_cu_29ba4b224cuda3std3__45__cpo3endE)
_ZN34_INTERNAL_90a4de7a_4_k_cu_29ba4b224cuda3std3__45__cpo3endE:
	.zero		1
	.type		_ZN34_INTERNAL_90a4de7a_4_k_cu_29ba4b224cuda3std6ranges3__45__cpo3endE,@object
	.size		_ZN34_INTERNAL_90a4de7a_4_k_cu_29ba4b224cuda3std6ranges3__45__cpo3endE,(_ZN34_INTERNAL_90a4de7a_4_k_cu_29ba4b226thrust24THRUST_300001_SM_1000_NS12placeholders2_6E - _ZN34_INTERNAL_90a4de7a_4_k_cu_29ba4b224cuda3std6ranges3__45__cpo3endE)
_ZN34_INTERNAL_90a4de7a_4_k_cu_29ba4b224cuda3std6ranges3__45__cpo3endE:
	.zero		1
	.type		_ZN34_INTERNAL_90a4de7a_4_k_cu_29ba4b226thrust24THRUST_300001_SM_1000_NS12placeholders2_6E,@object
	.size		_ZN34_INTERNAL_90a4de7a_4_k_cu_29ba4b226thrust24THRUST_300001_SM_1000_NS12placeholders2_6E,(_ZN34_INTERNAL_90a4de7a_4_k_cu_29ba4b224cuda3std3__45__cpo4rendE - _ZN34_INTERNAL_90a4de7a_4_k_cu_29ba4b226thrust24THRUST_300001_SM_1000_NS12placeholders2_6E)
_ZN34_INTERNAL_90a4de7a_4_k_cu_29ba4b226thrust24THRUST_300001_SM_1000_NS12placeholders2_6E:
	.zero		1
	.type		_ZN34_INTERNAL_90a4de7a_4_k_cu_29ba4b224cuda3std3__45__cpo4rendE,@object
	.size		_ZN34_INTERNAL_90a4de7a_4_k_cu_29ba4b224cuda3std3__45__cpo4rendE,(_ZN34_INTERNAL_90a4de7a_4_k_cu_29ba4b224cuda3std6ranges3__45__cpo9iter_swapE - _ZN34_INTERNAL_90a4de7a_4_k_cu_29ba4b224cuda3std3__45__cpo4rendE)
_ZN34_INTERNAL_90a4de7a_4_k_cu_29ba4b224cuda3std3__45__cpo4rendE:
	.zero		1
	.type		_ZN34_INTERNAL_90a4de7a_4_k_cu_29ba4b224cuda3std6ranges3__45__cpo9iter_swapE,@object
	.size		_ZN34_INTERNAL_90a4de7a_4_k_cu_29ba4b224cuda3std6ranges3__45__cpo9iter_swapE,(_ZN34_INTERNAL_90a4de7a_4_k_cu_29ba4b224cuda3std3__48unexpectE - _ZN34_INTERNAL_90a4de7a_4_k_cu_29ba4b224cuda3std6ranges3__45__cpo9iter_swapE)
_ZN34_INTERNAL_90a4de7a_4_k_cu_29ba4b224cuda3std6ranges3__45__cpo9iter_swapE:
	.zero		1
	.type		_ZN34_INTERNAL_90a4de7a_4_k_cu_29ba4b224cuda3std3__48unexpectE,@object
	.size		_ZN34_INTERNAL_90a4de7a_4_k_cu_29ba4b224cuda3std3__48unexpectE,(_ZN34_INTERNAL_90a4de7a_4_k_cu_29ba4b226thrust24THRUST_300001_SM_1000_NS8cuda_cub3parE - _ZN34_INTERNAL_90a4de7a_4_k_cu_29ba4b224cuda3std3__48unexpectE)
_ZN34_INTERNAL_90a4de7a_4_k_cu_29ba4b224cuda3std3__48unexpectE:
	.zero		1
	.type		_ZN34_INTERNAL_90a4de7a_4_k_cu_29ba4b226thrust24THRUST_300001_SM_1000_NS8cuda_cub3parE,@object
	.size		_ZN34_INTERNAL_90a4de7a_4_k_cu_29ba4b226thrust24THRUST_300001_SM_1000_NS8cuda_cub3parE,(_ZN34_INTERNAL_90a4de7a_4_k_cu_29ba4b226thrust24THRUST_300001_SM_1000_NS12placeholders2_4E - _ZN34_INTERNAL_90a4de7a_4_k_cu_29ba4b226thrust24THRUST_300001_SM_1000_NS8cuda_cub3parE)
_ZN34_INTERNAL_90a4de7a_4_k_cu_29ba4b226thrust24THRUST_300001_SM_1000_NS8cuda_cub3parE:
	.zero		1
	.type		_ZN34_INTERNAL_90a4de7a_4_k_cu_29ba4b226thrust24THRUST_300001_SM_1000_NS12placeholders2_4E,@object
	.size		_ZN34_INTERNAL_90a4de7a_4_k_cu_29ba4b226thrust24THRUST_300001_SM_1000_NS12placeholders2_4E,(_ZN34_INTERNAL_90a4de7a_4_k_cu_29ba4b224cuda3std3__45__cpo4cendE - _ZN34_INTERNAL_90a4de7a_4_k_cu_29ba4b226thrust24THRUST_300001_SM_1000_NS12placeholders2_4E)
_ZN34_INTERNAL_90a4de7a_4_k_cu_29ba4b226thrust24THRUST_300001_SM_1000_NS12placeholders2_4E:
	.zero		1
	.type		_ZN34_INTERNAL_90a4de7a_4_k_cu_29ba4b224cuda3std3__45__cpo4cendE,@object
	.size		_ZN34_INTERNAL_90a4de7a_4_k_cu_29ba4b224cuda3std3__45__cpo4cendE,(_ZN34_INTERNAL_90a4de7a_4_k_cu_29ba4b224cuda3std6ranges3__45__cpo4cendE - _ZN34_INTERNAL_90a4de7a_4_k_cu_29ba4b224cuda3std3__45__cpo4cendE)
_ZN34_INTERNAL_90a4de7a_4_k_cu_29ba4b224cuda3std3__45__cpo4cendE:
	.zero		1
	.type		_ZN34_INTERNAL_90a4de7a_4_k_cu_29ba4b224cuda3std6ranges3__45__cpo4cendE,@object
	.size		_ZN34_INTERNAL_90a4de7a_4_k_cu_29ba4b224cuda3std6ranges3__45__cpo4cendE,(_ZN34_INTERNAL_90a4de7a_4_k_cu_29ba4b224cuda3std3__420unreachable_sentinelE - _ZN34_INTERNAL_90a4de7a_4_k_cu_29ba4b224cuda3std6ranges3__45__cpo4cendE)
_ZN34_INTERNAL_90a4de7a_4_k_cu_29ba4b224cuda3std6ranges3__45__cpo4cendE:
	.zero		1
	.type		_ZN34_INTERNAL_90a4de7a_4_k_cu_29ba4b224cuda3std3__420unreachable_sentinelE,@object
	.size		_ZN34_INTERNAL_90a4de7a_4_k_cu_29ba4b224cuda3std3__420unreachable_sentinelE,(_ZN34_INTERNAL_90a4de7a_4_k_cu_29ba4b224cuda3std6ranges3__45__cpo5ssizeE - _ZN34_INTERNAL_90a4de7a_4_k_cu_29ba4b224cuda3std3__420unreachable_sentinelE)
_ZN34_INTERNAL_90a4de7a_4_k_cu_29ba4b224cuda3std3__420unreachable_sentinelE:
	.zero		1
	.type		_ZN34_INTERNAL_90a4de7a_4_k_cu_29ba4b224cuda3std6ranges3__45__cpo5ssizeE,@object
	.size		_ZN34_INTERNAL_90a4de7a_4_k_cu_29ba4b224cuda3std6ranges3__45__cpo5ssizeE,(_ZN34_INTERNAL_90a4de7a_4_k_cu_29ba4b226thrust24THRUST_300001_SM_1000_NS12placeholders2_8E - _ZN34_INTERNAL_90a4de7a_4_k_cu_29ba4b224cuda3std6ranges3__45__cpo5ssizeE)
_ZN34_INTERNAL_90a4de7a_4_k_cu_29ba4b224cuda3std6ranges3__45__cpo5ssizeE:
	.zero		1
	.type		_ZN34_INTERNAL_90a4de7a_4_k_cu_29ba4b226thrust24THRUST_300001_SM_1000_NS12placeholders2_8E,@object
	.size		_ZN34_INTERNAL_90a4de7a_4_k_cu_29ba4b226thrust24THRUST_300001_SM_1000_NS12placeholders2_8E,(_ZN34_INTERNAL_90a4de7a_4_k_cu_29ba4b224cuda3std3__45__cpo5crendE - _ZN34_INTERNAL_90a4de7a_4_k_cu_29ba4b226thrust24THRUST_300001_SM_1000_NS12placeholders2_8E)
_ZN34_INTERNAL_90a4de7a_4_k_cu_29ba4b226thrust24THRUST_300001_SM_1000_NS12placeholders2_8E:
	.zero		1
	.type		_ZN34_INTERNAL_90a4de7a_4_k_cu_29ba4b224cuda3std3__45__cpo5crendE,@object
	.size		_ZN34_INTERNAL_90a4de7a_4_k_cu_29ba4b224cuda3std3__45__cpo5crendE,(_ZN34_INTERNAL_90a4de7a_4_k_cu_29ba4b224cuda3std6ranges3__45__cpo4prevE - _ZN34_INTERNAL_90a4de7a_4_k_cu_29ba4b224cuda3std3__45__cpo5crendE)
_ZN34_INTERNAL_90a4de7a_4_k_cu_29ba4b224cuda3std3__45__cpo5crendE:
	.zero		1
	.type		_ZN34_INTERNAL_90a4de7a_4_k_cu_29ba4b224cuda3std6ranges3__45__cpo4prevE,@object
	.size		_ZN34_INTERNAL_90a4de7a_4_k_cu_29ba4b224cuda3std6ranges3__45__cpo4prevE,(_ZN34_INTERNAL_90a4de7a_4_k_cu_29ba4b224cuda3std6ranges3__45__cpo9iter_moveE - _ZN34_INTERNAL_90a4de7a_4_k_cu_29ba4b224cuda3std6ranges3__45__cpo4prevE)
_ZN34_INTERNAL_90a4de7a_4_k_cu_29ba4b224cuda3std6ranges3__45__cpo4prevE:
	.zero		1
	.type		_ZN34_INTERNAL_90a4de7a_4_k_cu_29ba4b224cuda3std6ranges3__45__cpo9iter_moveE,@object
	.size		_ZN34_INTERNAL_90a4de7a_4_k_cu_29ba4b224cuda3std6ranges3__45__cpo9iter_moveE,(_ZN34_INTERNAL_90a4de7a_4_k_cu_29ba4b226thrust24THRUST_300001_SM_1000_NS6system6detail10sequential3seqE - _ZN34_INTERNAL_90a4de7a_4_k_cu_29ba4b224cuda3std6ranges3__45__cpo9iter_moveE)
_ZN34_INTERNAL_90a4de7a_4_k_cu_29ba4b224cuda3std6ranges3__45__cpo9iter_moveE:
	.zero		1
	.type		_ZN34_INTERNAL_90a4de7a_4_k_cu_29ba4b226thrust24THRUST_300001_SM_1000_NS6system6detail10sequential3seqE,@object
	.size		_ZN34_INTERNAL_90a4de7a_4_k_cu_29ba4b226thrust24THRUST_300001_SM_1000_NS6system6detail10sequential3seqE,(.L_31 - _ZN34_INTERNAL_90a4de7a_4_k_cu_29ba4b226thrust24THRUST_300001_SM_1000_NS6system6detail10sequential3seqE)
_ZN34_INTERNAL_90a4de7a_4_k_cu_29ba4b226thrust24THRUST_300001_SM_1000_NS6system6detail10sequential3seqE:
	.zero		1
.L_31:


//--------------------- .nv.constant0._ZN3cub18CUB_300001_SM_10006detail11EmptyKernelIvEEvv --------------------------
	.section	.nv.constant0._ZN3cub18CUB_300001_SM_10006detail11EmptyKernelIvEEvv,"a",@progbits
	.sectionflags	@""
	.align	4
.nv.constant0._ZN3cub18CUB_300001_SM_10006detail11EmptyKernelIvEEvv:
	.zero		896


//--------------------- .nv.constant0._Z10fillKernelPiii --------------------------
	.section	.nv.constant0._Z10fillKernelPiii,"a",@progbits
	.sectionflags	@""
	.align	4
.nv.constant0._Z10fillKernelPiii:
	.zero		912


//--------------------- SYMBOLS --------------------------

	.type		.nv.reservedSmem.offset0,@object
	.size		.nv.reservedSmem.offset0,0x4
